	.target	sm_75

	.elftype	@"ET_EXEC"


//--------------------- .note.nv.tkinfo           --------------------------
	.section	.note.nv.tkinfo,"",@"SHT_NOTE"
	.sectionflags	@"SHF_NOTE_NV_TKINFO"
	.tkinfo
        /*0018*/ 	.word	0x00000002
        /*0030*/ 	.string	"main.sm_75.cubin"
        /*0030*/ 	.string	"ptxas"
        /*0030*/ 	.string	"Cuda compilation tools, release 13.0, V13.0.48"
        /*0030*/ 	.string	"Build cuda_13.0.r13.0/compiler.36260728_0"
        /*0030*/ 	.string	"main.ptx -no-bb-merge  -ret-end  -g  -o main.sm_75.cubin -arch sm_75 -m 64 "



//--------------------- .note.nv.cuinfo           --------------------------
	.section	.note.nv.cuinfo,"",@"SHT_NOTE"
	.sectionflags	@"SHF_NOTE_NV_CUINFO"
        /*0018*/ 	.short	0x0002
        /*001a*/ 	.short	0x004b
        /*001c*/ 	.short	0x0082
	.zero		2


//--------------------- .nv.info                  --------------------------
	.section	.nv.info,"",@"SHT_CUDA_INFO"
	.align	4


	//----- nvinfo : EIATTR_REGCOUNT
	.align		4
        /*0000*/ 	.byte	0x04, 0x2f
        /*0002*/ 	.short	(.L_1 - .L_0)
	.align		4
.L_0:
        /*0004*/ 	.word	index@(__cuda_sm20_div_rn_f64_full)
        /*0008*/ 	.word	0x0000002d


	//----- nvinfo : EIATTR_FRAME_SIZE
	.align		4
.L_1:
        /*000c*/ 	.byte	0x04, 0x11
        /*000e*/ 	.short	(.L_3 - .L_2)
	.align		4
.L_2:
        /*0010*/ 	.word	index@(__cuda_sm20_div_rn_f64_full)
        /*0014*/ 	.word	0x00000000


	//----- nvinfo : EIATTR_GEN_ERRBAR_AT_EXIT
	.align		4
.L_3:
        /*0018*/ 	.byte	0x01, 0x53
	.zero		2


	//----- nvinfo : EIATTR_REGCOUNT
	.align		4
        /*001c*/ 	.byte	0x04, 0x2f
        /*001e*/ 	.short	(.L_5 - .L_4)
	.align		4
.L_4:
        /*0020*/ 	.word	index@(_Z6renderPdii)
        /*0024*/ 	.word	0x0000002d


	//----- nvinfo : EIATTR_FRAME_SIZE
	.align		4
.L_5:
        /*0028*/ 	.byte	0x04, 0x11
        /*002a*/ 	.short	(.L_7 - .L_6)
	.align		4
.L_6:
        /*002c*/ 	.word	index@(_Z6renderPdii)
        /*0030*/ 	.word	0x00000000


	//----- nvinfo : EIATTR_GEN_ERRBAR_AT_EXIT
	.align		4
.L_7:
        /*0034*/ 	.byte	0x01, 0x53
	.zero		2


	//----- nvinfo : EIATTR_MIN_STACK_SIZE
	.align		4
        /*0038*/ 	.byte	0x04, 0x12
        /*003a*/ 	.short	(.L_9 - .L_8)
	.align		4
.L_8:
        /*003c*/ 	.word	index@(_Z6renderPdii)
        /*0040*/ 	.word	0x00000000
.L_9:


//--------------------- .nv.info._Z6renderPdii    --------------------------
	.section	.nv.info._Z6renderPdii,"",@"SHT_CUDA_INFO"
	.sectionflags	@""
	.align	4


	//----- nvinfo : EIATTR_SW_WAR
	.align		4
        /*0000*/ 	.byte	0x04, 0x36
        /*0002*/ 	.short	(.L_11 - .L_10)
.L_10:
        /*0004*/ 	.word	0x00000001


	//----- nvinfo : EIATTR_CUDA_API_VERSION
	.align		4
.L_11:
        /*0008*/ 	.byte	0x04, 0x37
        /*000a*/ 	.short	(.L_13 - .L_12)
.L_12:
        /*000c*/ 	.word	0x00000082


	//----- nvinfo : EIATTR_PARAM_CBANK
	.align		4
.L_13:
        /*0010*/ 	.byte	0x04, 0x0a
        /*0012*/ 	.short	(.L_15 - .L_14)
	.align		4
.L_14:
        /*0014*/ 	.word	index@(.nv.constant0._Z6renderPdii)
        /*0018*/ 	.short	0x0160
        /*001a*/ 	.short	0x0010


	//----- nvinfo : EIATTR_CBANK_PARAM_SIZE
	.align		4
.L_15:
        /*001c*/ 	.byte	0x03, 0x19
        /*001e*/ 	.short	0x0010


	//----- nvinfo : EIATTR_KPARAM_INFO
	.align		4
        /*0020*/ 	.byte	0x04, 0x17
        /*0022*/ 	.short	(.L_17 - .L_16)
.L_16:
        /*0024*/ 	.word	0x00000000
        /*0028*/ 	.short	0x0002
        /*002a*/ 	.short	0x000c
        /*002c*/ 	.byte	0x00, 0xf0, 0x11, 0x00


	//----- nvinfo : EIATTR_KPARAM_INFO
	.align		4
.L_17:
        /*0030*/ 	.byte	0x04, 0x17
        /*0032*/ 	.short	(.L_19 - .L_18)
.L_18:
        /*0034*/ 	.word	0x00000000
        /*0038*/ 	.short	0x0001
        /*003a*/ 	.short	0x0008
        /*003c*/ 	.byte	0x00, 0xf0, 0x11, 0x00


	//----- nvinfo : EIATTR_KPARAM_INFO
	.align		4
.L_19:
        /*0040*/ 	.byte	0x04, 0x17
        /*0042*/ 	.short	(.L_21 - .L_20)
.L_20:
        /*0044*/ 	.word	0x00000000
        /*0048*/ 	.short	0x0000
        /*004a*/ 	.short	0x0000
        /*004c*/ 	.byte	0x00, 0xf0, 0x21, 0x00


	//----- nvinfo : EIATTR_MAXREG_COUNT
	.align		4
.L_21:
        /*0050*/ 	.byte	0x03, 0x1b
        /*0052*/ 	.short	0x00ff


	//----- nvinfo : EIATTR_MERCURY_ISA_VERSION
	.align		4
        /*0054*/ 	.byte	0x03, 0x5f
        /*0056*/ 	.short	0x0000


	//----- nvinfo : EIATTR_EXIT_INSTR_OFFSETS
	.align		4
        /*0058*/ 	.byte	0x04, 0x1c
        /*005a*/ 	.short	(.L_23 - .L_22)


	//   ....[0]....
.L_22:
        /*005c*/ 	.word	0x000010c0


	//   ....[1]....
        /*0060*/ 	.word	0x000010f0


	//----- nvinfo : EIATTR_CRS_STACK_SIZE
	.align		4
.L_23:
        /*0064*/ 	.byte	0x04, 0x1e
        /*0066*/ 	.short	(.L_25 - .L_24)
.L_24:
        /*0068*/ 	.word	0x00000000
.L_25:


//--------------------- .nv.info.__cuda_sm20_div_rn_f64_full --------------------------
	.section	.nv.info.__cuda_sm20_div_rn_f64_full,"",@"SHT_CUDA_INFO"
	.sectionflags	@""
	.align	4


	//----- nvinfo : EIATTR_SW_WAR
	.align		4
        /*0000*/ 	.byte	0x04, 0x36
        /*0002*/ 	.short	(.L_27 - .L_26)
.L_26:
        /*0004*/ 	.word	0x00000001


	//----- nvinfo : EIATTR_CUDA_API_VERSION
	.align		4
.L_27:
        /*0008*/ 	.byte	0x04, 0x37
        /*000a*/ 	.short	(.L_29 - .L_28)
.L_28:
        /*000c*/ 	.word	0x00000082


	//----- nvinfo : EIATTR_MERCURY_ISA_VERSION
	.align		4
.L_29:
        /*0010*/ 	.byte	0x03, 0x5f
        /*0012*/ 	.short	0x0000


	//----- nvinfo : EIATTR_CRS_STACK_SIZE
	.align		4
        /*0014*/ 	.byte	0x04, 0x1e
        /*0016*/ 	.short	(.L_31 - .L_30)
.L_30:
        /*0018*/ 	.word	0x00000000
.L_31:


//--------------------- .nv.callgraph             --------------------------
	.section	.nv.callgraph,"",@"SHT_CUDA_CALLGRAPH"
	.align	4
	.sectionentsize	8
	.align		4
        /*0000*/ 	.word	0x00000000
	.align		4
        /*0004*/ 	.word	0xffffffff
	.align		4
        /*0008*/ 	.word	index@(_Z6renderPdii)
	.align		4
        /*000c*/ 	.word	index@(__cuda_sm20_div_rn_f64_full)
	.align		4
        /*0010*/ 	.word	0x00000000
	.align		4
        /*0014*/ 	.word	0xfffffffe
	.align		4
        /*0018*/ 	.word	0x00000000
	.align		4
        /*001c*/ 	.word	0xfffffffd
	.align		4
        /*0020*/ 	.word	0x00000000
	.align		4
        /*0024*/ 	.word	0xfffffffc


//--------------------- .nv.rel.action            --------------------------
	.section	.nv.rel.action,"",@"SHT_CUDA_RELOCINFO"
	.align	8
	.sectionentsize	8
        /*0000*/ 	.byte	0x73, 0x00, 0x00, 0x00, 0x00, 0x00, 0x00, 0x00, 0x00, 0x00, 0x00, 0x11, 0x25, 0x00, 0x05, 0x36


//--------------------- .nv.constant0._Z6renderPdii --------------------------
	.section	.nv.constant0._Z6renderPdii,"a",@progbits
	.sectionflags	@""
	.align	4
.nv.constant0._Z6renderPdii:
	.zero		368


//--------------------- .text._Z6renderPdii       --------------------------
	.section	.text._Z6renderPdii,"ax",@progbits
	.sectioninfo	@"SHI_REGISTERS=26"
	.align	128
        .global         _Z6renderPdii
        .type           _Z6renderPdii,@function
        .size           _Z6renderPdii,(.L_x_30 - _Z6renderPdii)
        .other          _Z6renderPdii,@"STO_CUDA_ENTRY STV_DEFAULT"
_Z6renderPdii:
.text._Z6renderPdii:
[----:B01----:R-:W-:-:S15]  /*0000*/  MOV R1, c[0x0][0x28] ;  /* 0x00000a0000017a02 */ /* 0x003fde0000000f00 */
[----:B01----:R-:W-:-:S15]  /*0010*/  MOV R2, RZ ;  /* 0x000000ff00027202 */ /* 0x003fde0000000f00 */
[----:B01----:R1:W0:-:S15]  /*0020*/  LDC.64 R2, c[0x0][R2+0x160] ;  /* 0x0000580002027b82 */ /* 0x00321e0000000a00 */
[----:B01----:R-:W-:-:S15]  /*0030*/  MOV R16, R2 ;  /* 0x0000000200107202 */ /* 0x003fde0000000f00 */
[----:B01----:R-:W-:-:S15]  /*0040*/  MOV R16, R16 ;  /* 0x0000001000107202 */ /* 0x003fde0000000f00 */
[----:B01----:R-:W-:-:S15]  /*0050*/  MOV R3, R3 ;  /* 0x0000000300037202 */ /* 0x003fde0000000f00 */
[----:B01----:R-:W-:-:S15]  /*0060*/  MOV R0, 0x8 ;  /* 0x0000000800007802 */ /* 0x003fde0000000f00 */
[----:B01----:R1:W0:-:S15]  /*0070*/  LDC R0, c[0x0][R0+0x160] ;  /* 0x0000580000007b82 */ /* 0x00321e0000000800 */
[----:B01----:R-:W-:-:S15]  /*0080*/  MOV R0, R0 ;  /* 0x0000000000007202 */ /* 0x003fde0000000f00 */
[----:B01----:R-:W-:-:S15]  /*0090*/  MOV R2, 0xc ;  /* 0x0000000c00027802 */ /* 0x003fde0000000f00 */
[----:B01----:R1:W0:-:S15]  /*00a0*/  LDC R2, c[0x0][R2+0x160] ;  /* 0x0000580002027b82 */ /* 0x00321e0000000800 */
[----:B01----:R-:W-:-:S15]  /*00b0*/  MOV R22, R2 ;  /* 0x0000000200167202 */ /* 0x003fde0000000f00 */
[----:B01----:R-:W-:-:S15]  /*00c0*/  MOV R16, R16 ;  /* 0x0000001000107202 */ /* 0x003fde0000000f00 */
[----:B01----:R-:W-:-:S15]  /*00d0*/  MOV R2, R3 ;  /* 0x0000000300027202 */ /* 0x003fde0000000f00 */
[----:B01----:R-:W-:-:S15]  /*00e0*/  MOV R0, R0 ;  /* 0x0000000000007202 */ /* 0x003fde0000000f00 */
[----:B01----:R-:W-:-:S15]  /*00f0*/  MOV R22, R22 ;  /* 0x0000001600167202 */ /* 0x003fde0000000f00 */
.L_x_31:
[----:B01----:R1:W0:-:S15]  /*0100*/  S2R R3, SR_TID.X ;  /* 0x0000000000037919 */ /* 0x00321e0000002100 */
[----:B01----:R-:W-:-:S15]  /*0110*/  MOV R3, R3 ;  /* 0x0000000300037202 */ /* 0x003fde0000000f00 */
[----:B01----:R1:W0:-:S15]  /*0120*/  S2R R4, SR_CTAID.X ;  /* 0x0000000000047919 */ /* 0x00321e0000002500 */
[----:B01----:R-:W-:-:S15]  /*0130*/  MOV R4, R4 ;  /* 0x0000000400047202 */ /* 0x003fde0000000f00 */
[----:B01----:R-:W-:-:S15]  /*0140*/  MOV R5, c[0x0][0x0] ;  /* 0x0000000000057a02 */ /* 0x003fde0000000f00 */
[----:B01----:R-:W-:-:S15]  /*0150*/  IMAD R4, R4, R5, RZ ;  /* 0x0000000504047224 */ /* 0x003fde00078e02ff */
[----:B01----:R-:W-:-:S15]  /*0160*/  IADD3 R3, R3, R4, RZ ;  /* 0x0000000403037210 */ /* 0x003fde0007ffe0ff */
[----:B01----:R-:W-:-:S15]  /*0170*/  MOV R17, R3 ;  /* 0x0000000300117202 */ /* 0x003fde0000000f00 */
[----:B01----:R1:W0:-:S15]  /*0180*/  S2R R3, SR_TID.Y ;  /* 0x0000000000037919 */ /* 0x00321e0000002200 */
[----:B01----:R-:W-:-:S15]  /*0190*/  MOV R3, R3 ;  /* 0x0000000300037202 */ /* 0x003fde0000000f00 */
[----:B01----:R1:W0:-:S15]  /*01a0*/  S2R R4, SR_CTAID.Y ;  /* 0x0000000000047919 */ /* 0x00321e0000002600 */
[----:B01----:R-:W-:-:S15]  /*01b0*/  MOV R4, R4 ;  /* 0x0000000400047202 */ /* 0x003fde0000000f00 */
[----:B01----:R-:W-:-:S15]  /*01c0*/  MOV R5, c[0x0][0x4] ;  /* 0x0000010000057a02 */ /* 0x003fde0000000f00 */
[----:B01----:R-:W-:-:S15]  /*01d0*/  IMAD R4, R4, R5, RZ ;  /* 0x0000000504047224 */ /* 0x003fde00078e02ff */
[----:B01----:R-:W-:-:S15]  /*01e0*/  IADD3 R3, R3, R4, RZ ;  /* 0x0000000403037210 */ /* 0x003fde0007ffe0ff */
[----:B01----:R-:W-:-:S15]  /*01f0*/  MOV R18, R3 ;  /* 0x0000000300127202 */ /* 0x003fde0000000f00 */
[----:B01----:R-:W-:-:S15]  /*0200*/  ISETP.GE.AND P1, PT, R17, R0, PT ;  /* 0x000000001100720c */ /* 0x003fde0003f26270 */
[----:B01----:R-:W-:-:S15]  /*0210*/  PLOP3.LUT P0, PT, PT, PT, PT, 0x80, 0x0 ;  /* 0x000000000000781c */ /* 0x003fde0003f0f070 */
[----:B01----:R-:W-:-:S15]  /*0220*/  PLOP3.LUT P0, PT, P0, PT, PT, 0x80, 0x0 ;  /* 0x000000000000781c */ /* 0x003fde000070f070 */
[----:B01----:R-:W-:-:S15]  /*0230*/  PLOP3.LUT P0, PT, P0, PT, PT, 0x80, 0x0 ;  /* 0x000000000000781c */ /* 0x003fde000070f070 */
[----:B01----:R-:W0:-:S15]  /*0240*/  BMOV.32.CLEAR RZ, B0 ;  /* 0x0000000000ff7355 */ /* 0x003e1e0000100000 */
[----:B01----:R-:W-:-:S15]  /*0250*/  BSSY B0, `(.L_x_2) ;  /* 0x0000007000007945 */ /* 0x003fde0003800000 */
[----:B01----:R-:W-:-:S15]  /*0260*/  @P1 BRA `(.L_x_3) ;  /* 0x0000005000001947 */ /* 0x003fde0003800000 */
[----:B01----:R-:W-:-:S15]  /*0270*/  BRA `(.L_x_4) ;  /* 0x0000000000007947 */ /* 0x003fde0003800000 */
.L_x_4:
[----:B01----:R-:W-:-:S15]  /*0280*/  ISETP.GE.AND P0, PT, R18, R22, PT ;  /* 0x000000161200720c */ /* 0x003fde0003f06270 */
[----:B01----:R-:W-:-:S15]  /*0290*/  PLOP3.LUT P0, PT, P0, PT, PT, 0x80, 0x0 ;  /* 0x000000000000781c */ /* 0x003fde000070f070 */
[----:B01----:R-:W-:-:S15]  /*02a0*/  PLOP3.LUT P0, PT, P0, PT, PT, 0x80, 0x0 ;  /* 0x000000000000781c */ /* 0x003fde000070f070 */
[----:B01----:R-:W-:-:S15]  /*02b0*/  BRA `(.L_x_3) ;  /* 0x0000000000007947 */ /* 0x003fde0003800000 */
.L_x_3:
[----:B01----:R-:W-:-:S15]  /*02c0*/  BSYNC B0 ;  /* 0x0000000000007941 */ /* 0x003fde0003800000 */
.L_x_2:
[----:B01----:R-:W-:-:S15]  /*02d0*/  PLOP3.LUT P0, PT, P0, PT, PT, 0x80, 0x0 ;  /* 0x000000000000781c */ /* 0x003fde000070f070 */
[----:B01----:R-:W-:-:S15]  /*02e0*/  PLOP3.LUT P0, PT, P0, PT, PT, 0x8, 0x0 ;  /* 0x000000000000781c */ /* 0x003fde000070e170 */
[----:B01----:R-:W-:-:S15]  /*02f0*/  @P0 BRA `(.L_x_5) ;  /* 0x0000002000000947 */ /* 0x003fde0003800000 */
[----:B01----:R-:W-:-:S15]  /*0300*/  BRA `(.L_x_6) ;  /* 0x0000000000007947 */ /* 0x003fde0003800000 */
.L_x_6:
[----:B01----:R-:W-:-:S15]  /*0310*/  BRA `(.L_x_7) ;  /* 0x00000d8000007947 */ /* 0x003fde0003800000 */
.L_x_5:
[----:B01----:R-:W-:-:S15]  /*0320*/  IMAD R3, R18, R0, RZ ;  /* 0x0000000012037224 */ /* 0x003fde00078e02ff */
[----:B01----:R-:W-:-:S15]  /*0330*/  IMAD R3, R3, 0x3, RZ ;  /* 0x0000000303037824 */ /* 0x003fde00078e02ff */
[----:B01----:R-:W-:-:S15]  /*0340*/  IMAD R4, R17, 0x3, RZ ;  /* 0x0000000311047824 */ /* 0x003fde00078e02ff */
[----:B01----:R-:W-:-:S15]  /*0350*/  IADD3 R3, R3, R4, RZ ;  /* 0x0000000403037210 */ /* 0x003fde0007ffe0ff */
[----:B01----:R-:W-:-:S15]  /*0360*/  MOV R19, R3 ;  /* 0x0000000300137202 */ /* 0x003fde0000000f00 */
[----:B01----:R1:W0:-:S15]  /*0370*/  I2F.F64 R4, R17 ;  /* 0x0000001100047312 */ /* 0x00321e0000201c00 */
[----:B01----:R1:W0:-:S15]  /*0380*/  I2F.F64 R6, R0 ;  /* 0x0000000000067312 */ /* 0x00321e0000201c00 */
[----:B01----:R-:W-:-:S15]  /*0390*/  MOV R4, R4 ;  /* 0x0000000400047202 */ /* 0x003fde0000000f00 */
        /* <DEDUP_REMOVED lines=9> */
[----:B01----:R-:W-:-:S15]  /*0430*/  MOV R3, RZ ;  /* 0x000000ff00037202 */ /* 0x003fde0000000f00 */
[----:B01----:R1:W0:-:S15]  /*0440*/  MUFU.RCP64H R0, R0 ;  /* 0x0000000000007308 */ /* 0x00321e0000001800 */
[----:B01----:R-:W-:-:S15]  /*0450*/  MOV R0, R0 ;  /* 0x0000000000007202 */ /* 0x003fde0000000f00 */
[----:B01----:R-:W-:-:S15]  /*0460*/  MOV R8, 0x1 ;  /* 0x0000000100087802 */ /* 0x003fde0000000f00 */
[----:B01----:R-:W-:-:S15]  /*0470*/  MOV R8, R8 ;  /* 0x0000000800087202 */ /* 0x003fde0000000f00 */
[----:B01----:R-:W-:-:S15]  /*0480*/  MOV R9, R0 ;  /* 0x0000000000097202 */ /* 0x003fde0000000f00 */
[----:B01----:R1:W0:-:S15]  /*0490*/  DADD R10, -RZ, -R6 ;  /* 0x00000000ff0a7229 */ /* 0x00321e0000000906 */
[----:B01----:R-:W-:-:S15]  /*04a0*/  MOV R10, R10 ;  /* 0x0000000a000a7202 */ /* 0x003fde0000000f00 */
[----:B01----:R-:W-:-:S15]  /*04b0*/  MOV R11, R11 ;  /* 0x0000000b000b7202 */ /* 0x003fde0000000f00 */
[----:B01----:R-:W-:-:S15]  /*04c0*/  MOV R12, 0x0 ;  /* 0x00000000000c7802 */ /* 0x003fde0000000f00 */
[----:B01----:R-:W-:-:S15]  /*04d0*/  MOV R13, 0x3ff00000 ;  /* 0x3ff00000000d7802 */ /* 0x003fde0000000f00 */
[----:B01----:R1:W0:-:S15]  /*04e0*/  DFMA R14, R10, R8, R12 ;  /* 0x000000080a0e722b */ /* 0x00321e000000000c */
[----:B01----:R1:W0:-:S15]  /*04f0*/  DFMA R14, R14, R14, R14 ;  /* 0x0000000e0e0e722b */ /* 0x00321e000000000e */
[----:B01----:R1:W0:-:S15]  /*0500*/  DFMA R14, R14, R8, R8 ;  /* 0x000000080e0e722b */ /* 0x00321e0000000008 */
[----:B01----:R1:W0:-:S15]  /*0510*/  DFMA R12, R10, R14, R12 ;  /* 0x0000000e0a0c722b */ /* 0x00321e000000000c */
[----:B01----:R1:W0:-:S15]  /*0520*/  DFMA R12, R12, R14, R14 ;  /* 0x0000000e0c0c722b */ /* 0x00321e000000000e */
[----:B01----:R1:W0:-:S15]  /*0530*/  DMUL R8, R4, R12 ;  /* 0x0000000c04087228 */ /* 0x00321e0000000000 */
[----:B01----:R1:W0:-:S15]  /*0540*/  DFMA R10, R10, R8, R4 ;  /* 0x000000080a0a722b */ /* 0x00321e0000000004 */
[----:B01----:R1:W0:-:S15]  /*0550*/  DFMA R10, R10, R12, R8 ;  /* 0x0000000c0a0a722b */ /* 0x00321e0000000008 */
[----:B01----:R-:W-:-:S15]  /*0560*/  MOV R0, R5 ;  /* 0x0000000500007202 */ /* 0x003fde0000000f00 */
[----:B01----:R-:W-:-:S15]  /*0570*/  MOV R0, R0 ;  /* 0x0000000000007202 */ /* 0x003fde0000000f00 */
[----:B01----:R-:W-:-:S15]  /*0580*/  FADD R0, -RZ, |R0| ;  /* 0x40000000ff007221 */ /* 0x003fde0000000100 */
[----:B01----:R-:W-:-:S15]  /*0590*/  MOV R0, R0 ;  /* 0x0000000000007202 */ /* 0x003fde0000000f00 */
[----:B01----:R-:W-:-:S15]  /*05a0*/  FSETP.LT.AND P0, PT, R0, 6.5827683646048100446e-37, PT ;  /* 0x036000000000780b */ /* 0x003fde0003f01000 */
        /* <DEDUP_REMOVED lines=10> */
[----:B01----:R-:W0:-:S15]  /*0650*/  BMOV.32.CLEAR RZ, B6 ;  /* 0x0000000006ff7355 */ /* 0x003e1e0000100000 */
[----:B01----:R-:W-:-:S15]  /*0660*/  BSSY B6, `(.L_x_8) ;  /* 0x000001c000067945 */ /* 0x003fde0003800000 */
[----:B01----:R-:W0:-:S15]  /*0670*/  BMOV.32.CLEAR RZ, B0 ;  /* 0x0000000000ff7355 */ /* 0x003e1e0000100000 */
[----:B01----:R-:W-:-:S15]  /*0680*/  BSSY B0, `(.L_x_9) ;  /* 0x000000d000007945 */ /* 0x003fde0003800000 */
[----:B01----:R-:W-:-:S15]  /*0690*/  @P0 BRA `(.L_x_10) ;  /* 0x000000b000000947 */ /* 0x003fde0003800000 */
[----:B01----:R-:W-:-:S15]  /*06a0*/  MOV R0, R7 ;  /* 0x0000000700007202 */ /* 0x003fde0000000f00 */
[----:B01----:R-:W-:-:S15]  /*06b0*/  MOV R0, R0 ;  /* 0x0000000000007202 */ /* 0x003fde0000000f00 */
[----:B01----:R-:W-:-:S15]  /*06c0*/  MOV R3, R11 ;  /* 0x0000000b00037202 */ /* 0x003fde0000000f00 */
[----:B01----:R-:W-:-:S15]  /*06d0*/  MOV R3, R3 ;  /* 0x0000000300037202 */ /* 0x003fde0000000f00 */
[----:B01----:R-:W-:-:S15]  /*06e0*/  MOV R8, RZ ;  /* 0x000000ff00087202 */ /* 0x003fde0000000f00 */
[----:B01----:R-:W-:-:S15]  /*06f0*/  FFMA R0, R8, R0, R3 ;  /* 0x0000000008007223 */ /* 0x003fde0000000003 */
[----:B01----:R-:W-:-:S15]  /*0700*/  FADD R0, -RZ, |R0| ;  /* 0x40000000ff007221 */ /* 0x003fde0000000100 */
[----:B01----:R-:W-:-:S15]  /*0710*/  MOV R0, R0 ;  /* 0x0000000000007202 */ /* 0x003fde0000000f00 */
[----:B01----:R-:W-:-:S15]  /*0720*/  FSETP.GT.AND P0, PT, R0, 1.469367938527859385e-39, PT ;  /* 0x001000000000780b */ /* 0x003fde0003f04000 */
[----:B01----:R-:W-:-:S15]  /*0730*/  @P0 BREAK B0 ;  /* 0x0000000000000942 */ /* 0x003fde0003800000 */
[----:B01----:R-:W-:-:S15]  /*0740*/  @P0 BRA `(.L_x_11) ;  /* 0x000000d000000947 */ /* 0x003fde0003800000 */
.L_x_10:
[----:B01----:R-:W-:-:S15]  /*0750*/  BSYNC B0 ;  /* 0x0000000000007941 */ /* 0x003fde0003800000 */
.L_x_9:
[----:B01----:R-:W-:-:S15]  /*0760*/  MOV R4, R4 ;  /* 0x0000000400047202 */ /* 0x003fde0000000f00 */
[----:B01----:R-:W-:-:S15]  /*0770*/  MOV R5, R5 ;  /* 0x0000000500057202 */ /* 0x003fde0000000f00 */
[----:B01----:R-:W-:-:S15]  /*0780*/  MOV R6, R6 ;  /* 0x0000000600067202 */ /* 0x003fde0000000f00 */
[----:B01----:R-:W-:-:S15]  /*0790*/  MOV R7, R7 ;  /* 0x0000000700077202 */ /* 0x003fde0000000f00 */
[----:B01----:R-:W-:-:S15]  /*07a0*/  MOV R20, 32@lo((_Z6renderPdii + .L_x_0@srel)) ;  /* 0x0000000000147802 */ /* 0x003fde0000000f00 */
[----:B01----:R-:W-:-:S15]  /*07b0*/  MOV R21, 32@hi((_Z6renderPdii + .L_x_0@srel)) ;  /* 0x0000000000157802 */ /* 0x003fde0000000f00 */
[----:B01----:R-:W-:-:S15]  /*07c0*/  CALL.ABS.NOINC `(__cuda_sm20_div_rn_f64_full) ;  /* 0x0000000000007943 */ /* 0x003fde0003c00000 */
.L_x_0:
[----:B01----:R-:W-:-:S15]  /*07d0*/  MOV R4, R4 ;  /* 0x0000000400047202 */ /* 0x003fde0000000f00 */
[----:B01----:R-:W-:-:S15]  /*07e0*/  MOV R5, R5 ;  /* 0x0000000500057202 */ /* 0x003fde0000000f00 */
[----:B01----:R-:W-:-:S15]  /*07f0*/  MOV R10, R4 ;  /* 0x00000004000a7202 */ /* 0x003fde0000000f00 */
[----:B01----:R-:W-:-:S15]  /*0800*/  MOV R11, R5 ;  /* 0x00000005000b7202 */ /* 0x003fde0000000f00 */
[----:B01----:R-:W-:-:S15]  /*0810*/  BRA `(.L_x_11) ;  /* 0x0000000000007947 */ /* 0x003fde0003800000 */
.L_x_11:
[----:B01----:R-:W-:-:S15]  /*0820*/  BSYNC B6 ;  /* 0x0000000000067941 */ /* 0x003fde0003800000 */
.L_x_8:
[----:B01----:R-:W-:-:S15]  /*0830*/  MOV R10, R10 ;  /* 0x0000000a000a7202 */ /* 0x003fde0000000f00 */
[----:B01----:R-:W-:-:S15]  /*0840*/  MOV R11, R11 ;  /* 0x0000000b000b7202 */ /* 0x003fde0000000f00 */
[----:B01----:R-:W-:-:S15]  /*0850*/  MOV R10, R10 ;  /* 0x0000000a000a7202 */ /* 0x003fde0000000f00 */
[----:B01----:R-:W-:-:S15]  /*0860*/  MOV R11, R11 ;  /* 0x0000000b000b7202 */ /* 0x003fde0000000f00 */
[----:B01----:R-:W-:-:S15]  /*0870*/  MOV R4, R19 ;  /* 0x0000001300047202 */ /* 0x003fde0000000f00 */
[----:B01----:R-:W-:-:S15]  /*0880*/  SHF.R.S32.HI R5, RZ, 0x1f, R4 ;  /* 0x0000001fff057819 */ /* 0x003fde0000011404 */
[----:B01----:R-:W-:-:S15]  /*0890*/  MOV R0, R4 ;  /* 0x0000000400007202 */ /* 0x003fde0000000f00 */
[----:B01----:R-:W-:-:S15]  /*08a0*/  MOV R4, R0 ;  /* 0x0000000000047202 */ /* 0x003fde0000000f00 */
[----:B01----:R-:W-:-:S15]  /*08b0*/  MOV R5, R5 ;  /* 0x0000000500057202 */ /* 0x003fde0000000f00 */
[----:B01----:R-:W-:-:S15]  /*08c0*/  SHF.L.U64.HI R5, R4, 0x3, R5 ;  /* 0x0000000304057819 */ /* 0x003fde0000010205 */
[----:B01----:R-:W-:-:S15]  /*08d0*/  SHF.L.U32 R4, R4, 0x3, RZ ;  /* 0x0000000304047819 */ /* 0x003fde00000006ff */
[----:B01----:R-:W-:-:S15]  /*08e0*/  IADD3 R4, P0, R16, R4, RZ ;  /* 0x0000000410047210 */ /* 0x003fde0007f1e0ff */
[----:B01----:R-:W-:-:S15]  /*08f0*/  IADD3.X R5, R2, R5, RZ, P0, !PT ;  /* 0x0000000502057210 */ /* 0x003fde00007fe4ff */
[----:B01----:R-:W-:-:S15]  /*0900*/  MOV R4, R4 ;  /* 0x0000000400047202 */ /* 0x003fde0000000f00 */
[----:B01----:R-:W-:-:S15]  /*0910*/  MOV R5, R5 ;  /* 0x0000000500057202 */ /* 0x003fde0000000f00 */
[----:B01----:R-:W-:-:S15]  /*0920*/  MOV R4, R4 ;  /* 0x0000000400047202 */ /* 0x003fde0000000f00 */
[----:B01----:R-:W-:-:S15]  /*0930*/  MOV R5, R5 ;  /* 0x0000000500057202 */ /* 0x003fde0000000f00 */
[----:B01----:R1:W-:-:S15]  /*0940*/  ST.E.64.SYS [R4], R10 ;  /* 0x0000000004007385 */ /* 0x0033de000010eb0a */
        /* <DEDUP_REMOVED lines=62> */
.L_x_14:
[----:B01----:R-:W-:-:S15]  /*0d30*/  BSYNC B0 ;  /* 0x0000000000007941 */ /* 0x003fde0003800000 */
.L_x_13:
[----:B01----:R-:W-:-:S15]  /*0d40*/  MOV R4, R4 ;  /* 0x0000000400047202 */ /* 0x003fde0000000f00 */
[----:B01----:R-:W-:-:S15]  /*0d50*/  MOV R5, R5 ;  /* 0x0000000500057202 */ /* 0x003fde0000000f00 */
[----:B01----:R-:W-:-:S15]  /*0d60*/  MOV R6, R6 ;  /* 0x0000000600067202 */ /* 0x003fde0000000f00 */
[----:B01----:R-:W-:-:S15]  /*0d70*/  MOV R7, R7 ;  /* 0x0000000700077202 */ /* 0x003fde0000000f00 */
[----:B01----:R-:W-:-:S15]  /*0d80*/  MOV R20, 32@lo((_Z6renderPdii + .L_x_1@srel)) ;  /* 0x0000000000147802 */ /* 0x003fde0000000f00 */
[----:B01----:R-:W-:-:S15]  /*0d90*/  MOV R21, 32@hi((_Z6renderPdii + .L_x_1@srel)) ;  /* 0x0000000000157802 */ /* 0x003fde0000000f00 */
[----:B01----:R-:W-:-:S15]  /*0da0*/  CALL.ABS.NOINC `(__cuda_sm20_div_rn_f64_full) ;  /* 0x0000000000007943 */ /* 0x003fde0003c00000 */
.L_x_1:
[----:B01----:R-:W-:-:S15]  /*0db0*/  MOV R4, R4 ;  /* 0x0000000400047202 */ /* 0x003fde0000000f00 */
[----:B01----:R-:W-:-:S15]  /*0dc0*/  MOV R5, R5 ;  /* 0x0000000500057202 */ /* 0x003fde0000000f00 */
[----:B01----:R-:W-:-:S15]  /*0dd0*/  MOV R10, R4 ;  /* 0x00000004000a7202 */ /* 0x003fde0000000f00 */
[----:B01----:R-:W-:-:S15]  /*0de0*/  MOV R11, R5 ;  /* 0x00000005000b7202 */ /* 0x003fde0000000f00 */
[----:B01----:R-:W-:-:S15]  /*0df0*/  BRA `(.L_x_15) ;  /* 0x0000000000007947 */ /* 0x003fde0003800000 */
.L_x_15:
[----:B01----:R-:W-:-:S15]  /*0e00*/  BSYNC B6 ;  /* 0x0000000000067941 */ /* 0x003fde0003800000 */
.L_x_12:
[----:B01----:R-:W-:-:S15]  /*0e10*/  MOV R10, R10 ;  /* 0x0000000a000a7202 */ /* 0x003fde0000000f00 */
[----:B01----:R-:W-:-:S15]  /*0e20*/  MOV R11, R11 ;  /* 0x0000000b000b7202 */ /* 0x003fde0000000f00 */
[----:B01----:R-:W-:-:S15]  /*0e30*/  MOV R10, R10 ;  /* 0x0000000a000a7202 */ /* 0x003fde0000000f00 */
[----:B01----:R-:W-:-:S15]  /*0e40*/  MOV R11, R11 ;  /* 0x0000000b000b7202 */ /* 0x003fde0000000f00 */
[----:B01----:R-:W-:-:S15]  /*0e50*/  IADD3 R0, R19, 0x1, RZ ;  /* 0x0000000113007810 */ /* 0x003fde0007ffe0ff */
[----:B01----:R-:W-:-:S15]  /*0e60*/  MOV R0, R0 ;  /* 0x0000000000007202 */ /* 0x003fde0000000f00 */
[----:B01----:R-:W-:-:S15]  /*0e70*/  SHF.R.S32.HI R4, RZ, 0x1f, R0 ;  /* 0x0000001fff047819 */ /* 0x003fde0000011400 */
[----:B01----:R-:W-:-:S15]  /*0e80*/  MOV R5, R4 ;  /* 0x0000000400057202 */ /* 0x003fde0000000f00 */
[----:B01----:R-:W-:-:S15]  /*0e90*/  MOV R4, R0 ;  /* 0x0000000000047202 */ /* 0x003fde0000000f00 */
        /* <DEDUP_REMOVED lines=25> */
[----:B01----:R-:W-:-:S15]  /*1030*/  CS2R R4, SRZ ;  /* 0x0000000000047805 */ /* 0x003fde000001ff00 */
[----:B01----:R-:W-:-:S15]  /*1040*/  MOV R2, R16 ;  /* 0x0000001000027202 */ /* 0x003fde0000000f00 */
[----:B01----:R-:W-:-:S15]  /*1050*/  MOV R3, R3 ;  /* 0x0000000300037202 */ /* 0x003fde0000000f00 */
[----:B01----:R-:W-:-:S15]  /*1060*/  MOV R2, R2 ;  /* 0x0000000200027202 */ /* 0x003fde0000000f00 */
[----:B01----:R-:W-:-:S15]  /*1070*/  MOV R3, R3 ;  /* 0x0000000300037202 */ /* 0x003fde0000000f00 */
[----:B01----:R1:W-:-:S15]  /*1080*/  ST.E.64.SYS [R2], R4 ;  /* 0x0000000002007385 */ /* 0x0033de000010eb04 */
[----:B01----:R-:W-:-:S15]  /*1090*/  BRA `(.L_x_7) ;  /* 0x0000000000007947 */ /* 0x003fde0003800000 */
.L_x_7:
[----:B------:R-:W-:Y:S06]  /*10a0*/  MEMBAR.SC.VC ;  /* 0x0000000000007992 */ /* 0x000fec0000005000 */
[----:B01----:R-:W-:-:S00]  /*10b0*/  ERRBAR ;  /* 0x00000000000079ab */ /* 0x003fc00000000000 */
[----:B01----:R-:W-:-:S15]  /*10c0*/  EXIT ;  /* 0x000000000000794d */ /* 0x003fde0003800000 */
.L_x_32:
[----:B------:R-:W-:Y:S06]  /*10d0*/  MEMBAR.SC.VC ;  /* 0x0000000000007992 */ /* 0x000fec0000005000 */
[----:B01----:R-:W-:-:S00]  /*10e0*/  ERRBAR ;  /* 0x00000000000079ab */ /* 0x003fc00000000000 */
[----:B01----:R-:W-:-:S15]  /*10f0*/  EXIT ;  /* 0x000000000000794d */ /* 0x003fde0003800000 */
.L_x_16:
[----:B------:R-:W-:-:S00]  /*1100*/  BRA `(.L_x_16) ;  /* 0xfffffff000007947 */ /* 0x000fc0000383ffff */
[----:B------:R-:W-:-:S00]  /*1110*/  NOP ;  /* 0x0000000000007918 */ /* 0x000fc00000000000 */
[----:B------:R-:W-:-:S00]  /*1120*/  NOP ;  /* 0x0000000000007918 */ /* 0x000fc00000000000 */
[----:B------:R-:W-:-:S00]  /*1130*/  NOP ;  /* 0x0000000000007918 */ /* 0x000fc00000000000 */
[----:B------:R-:W-:-:S00]  /*1140*/  NOP ;  /* 0x0000000000007918 */ /* 0x000fc00000000000 */
[----:B------:R-:W-:-:S00]  /*1150*/  NOP ;  /* 0x0000000000007918 */ /* 0x000fc00000000000 */
[----:B------:R-:W-:-:S00]  /*1160*/  NOP ;  /* 0x0000000000007918 */ /* 0x000fc00000000000 */
[----:B------:R-:W-:-:S00]  /*1170*/  NOP ;  /* 0x0000000000007918 */ /* 0x000fc00000000000 */
.L_x_30:


//--------------------- .text.__cuda_sm20_div_rn_f64_full --------------------------
	.section	.text.__cuda_sm20_div_rn_f64_full,"ax",@progbits
	.sectioninfo	@"SHI_REGISTERS=45"
	.align	128
.text.__cuda_sm20_div_rn_f64_full:
        .weak           __cuda_sm20_div_rn_f64_full
        .type           __cuda_sm20_div_rn_f64_full,@function
        .size           __cuda_sm20_div_rn_f64_full,(.L_x_33 - __cuda_sm20_div_rn_f64_full)
__cuda_sm20_div_rn_f64_full:
        /* <DEDUP_REMOVED lines=11> */
[----:B01----:R-:W-:-:S15]  /*00b0*/  LOP3.LUT R3, R0, 0x7ff00000, RZ, 0xc0, !PT ;  /* 0x7ff0000000037812 */ /* 0x003fde00078ec0ff */
[----:B01----:R-:W-:-:S15]  /*00c0*/  LOP3.LUT R6, R0, 0x800fffff, RZ, 0xc0, !PT ;  /* 0x800fffff00067812 */ /* 0x003fde00078ec0ff */
[----:B01----:R-:W-:-:S15]  /*00d0*/  LOP3.LUT R6, R6, 0x3ff00000, RZ, 0xfc, !PT ;  /* 0x3ff0000006067812 */ /* 0x003fde00078efcff */
[----:B01----:R-:W-:-:S15]  /*00e0*/  MOV R7, R10 ;  /* 0x0000000a00077202 */ /* 0x003fde0000000f00 */
[----:B01----:R-:W-:-:S15]  /*00f0*/  MOV R8, R7 ;  /* 0x0000000700087202 */ /* 0x003fde0000000f00 */
[----:B01----:R-:W-:-:S15]  /*0100*/  MOV R8, R8 ;  /* 0x0000000800087202 */ /* 0x003fde0000000f00 */
[----:B01----:R-:W-:-:S15]  /*0110*/  MOV R9, R6 ;  /* 0x0000000600097202 */ /* 0x003fde0000000f00 */
[----:B01----:R-:W-:-:S15]  /*0120*/  MOV R0, R0 ;  /* 0x0000000000007202 */ /* 0x003fde0000000f00 */
[----:B01----:R-:W-:-:S15]  /*0130*/  FADD R6, -RZ, |R0| ;  /* 0x40000000ff067221 */ /* 0x003fde0000000100 */
[----:B01----:R-:W-:-:S15]  /*0140*/  MOV R6, R6 ;  /* 0x0000000600067202 */ /* 0x003fde0000000f00 */
[----:B01----:R-:W-:-:S15]  /*0150*/  FSETP.GEU.AND P0, PT, R6, 1.469367938527859385e-39, PT ;  /* 0x001000000600780b */ /* 0x003fde0003f0e000 */
        /* <DEDUP_REMOVED lines=14> */
[----:B01----:R-:W-:-:S15]  /*0240*/  @P0 BRA `(.L_x_18) ;  /* 0x0000006000000947 */ /* 0x003fde0003800000 */
[----:B01----:R1:W0:-:S15]  /*0250*/  DMUL R10, R6, 8.98846567431157953865e+307 ;  /* 0x7fe00000060a7828 */ /* 0x00321e0000000000 */
[----:B01----:R-:W-:-:S15]  /*0260*/  MOV R8, R11 ;  /* 0x0000000b00087202 */ /* 0x003fde0000000f00 */
[----:B01----:R-:W-:-:S15]  /*0270*/  LOP3.LUT R8, R8, 0x7ff00000, RZ, 0xc0, !PT ;  /* 0x7ff0000008087812 */ /* 0x003fde00078ec0ff */
[----:B01----:R-:W-:-:S15]  /*0280*/  MOV R10, R10 ;  /* 0x0000000a000a7202 */ /* 0x003fde0000000f00 */
[----:B01----:R-:W-:-:S15]  /*0290*/  MOV R11, R11 ;  /* 0x0000000b000b7202 */ /* 0x003fde0000000f00 */
[----:B01----:R-:W-:-:S15]  /*02a0*/  MOV R8, R8 ;  /* 0x0000000800087202 */ /* 0x003fde0000000f00 */
.L_x_18:
[----:B01----:R-:W-:-:S15]  /*02b0*/  BSYNC B0 ;  /* 0x0000000000007941 */ /* 0x003fde0003800000 */
.L_x_17:
[----:B01----:R-:W-:-:S15]  /*02c0*/  MOV R9, R10 ;  /* 0x0000000a00097202 */ /* 0x003fde0000000f00 */
[----:B01----:R-:W-:-:S15]  /*02d0*/  MOV R9, R11 ;  /* 0x0000000b00097202 */ /* 0x003fde0000000f00 */
[----:B01----:R-:W-:-:S15]  /*02e0*/  MOV R12, RZ ;  /* 0x000000ff000c7202 */ /* 0x003fde0000000f00 */
[----:B01----:R1:W0:-:S15]  /*02f0*/  MUFU.RCP64H R9, R9 ;  /* 0x0000000900097308 */ /* 0x00321e0000001800 */
[----:B01----:R-:W-:-:S15]  /*0300*/  MOV R12, R12 ;  /* 0x0000000c000c7202 */ /* 0x003fde0000000f00 */
[----:B01----:R-:W-:-:S15]  /*0310*/  MOV R13, R9 ;  /* 0x00000009000d7202 */ /* 0x003fde0000000f00 */
[----:B01----:R1:W0:-:S15]  /*0320*/  DADD R10, -RZ, -R10 ;  /* 0x00000000ff0a7229 */ /* 0x00321e000000090a */
[----:B01----:R-:W-:-:S15]  /*0330*/  MOV R10, R10 ;  /* 0x0000000a000a7202 */ /* 0x003fde0000000f00 */
[----:B01----:R-:W-:-:S15]  /*0340*/  MOV R11, R11 ;  /* 0x0000000b000b7202 */ /* 0x003fde0000000f00 */
[----:B01----:R-:W-:-:S15]  /*0350*/  MOV R9, R5 ;  /* 0x0000000500097202 */ /* 0x003fde0000000f00 */
[----:B01----:R-:W-:-:S15]  /*0360*/  LOP3.LUT R15, R9, 0x7ff00000, RZ, 0xc0, !PT ;  /* 0x7ff00000090f7812 */ /* 0x003fde00078ec0ff */
[----:B01----:R-:W-:-:S15]  /*0370*/  ISETP.LT.U32.AND P0, PT, R15, R14, PT ;  /* 0x0000000e0f00720c */ /* 0x003fde0003f01070 */
[----:B01----:R-:W-:-:S15]  /*0380*/  MOV R14, 0x1ca00000 ;  /* 0x1ca00000000e7802 */ /* 0x003fde0000000f00 */
[----:B01----:R-:W-:-:S15]  /*0390*/  SEL R14, R14, 0x63400000, P0 ;  /* 0x634000000e0e7807 */ /* 0x003fde0000000000 */
[----:B01----:R-:W-:-:S15]  /*03a0*/  LOP3.LUT R32, R9, 0x800fffff, RZ, 0xc0, !PT ;  /* 0x800fffff09207812 */ /* 0x003fde00078ec0ff */
[----:B01----:R-:W-:-:S15]  /*03b0*/  LOP3.LUT R32, R14, R32, RZ, 0xfc, !PT ;  /* 0x000000200e207212 */ /* 0x003fde00078efcff */
        /* <DEDUP_REMOVED lines=23> */
[----:B01----:R-:W-:-:S15]  /*0530*/  LOP3.LUT R32, R9, 0x80000000, RZ, 0xc0, !PT ;  /* 0x8000000009207812 */ /* 0x003fde00078ec0ff */
[----:B01----:R-:W-:-:S15]  /*0540*/  LOP3.LUT R33, R0, 0x7ff00000, RZ, 0xc0, !PT ;  /* 0x7ff0000000217812 */ /* 0x003fde00078ec0ff */
[----:B01----:R-:W-:-:S15]  /*0550*/  ISETP.LT.U32.AND P0, PT, R14, R33, PT ;  /* 0x000000210e00720c */ /* 0x003fde0003f01070 */
[----:B01----:R-:W-:-:S15]  /*0560*/  MOV R33, 0x1ca00000 ;  /* 0x1ca0000000217802 */ /* 0x003fde0000000f00 */
[----:B01----:R-:W-:-:S15]  /*0570*/  SEL R33, R33, 0x63400000, P0 ;  /* 0x6340000021217807 */ /* 0x003fde0000000000 */
[----:B01----:R-:W-:-:S15]  /*0580*/  LOP3.LUT R32, R32, R33, RZ, 0xfc, !PT ;  /* 0x0000002120207212 */ /* 0x003fde00078efcff */
[----:B01----:R-:W-:-:S15]  /*0590*/  LOP3.LUT R32, R32, 0x100000, RZ, 0xfc, !PT ;  /* 0x0010000020207812 */ /* 0x003fde00078efcff */
[----:B01----:R-:W-:-:S15]  /*05a0*/  MOV R33, RZ ;  /* 0x000000ff00217202 */ /* 0x003fde0000000f00 */
[----:B01----:R-:W-:-:S15]  /*05b0*/  LOP3.LUT R33, R33, R32, RZ, 0x3c, !PT ;  /* 0x0000002021217212 */ /* 0x003fde00078e3cff */
[----:B01----:R-:W-:-:S15]  /*05c0*/  LOP3.LUT R32, R33, R32, RZ, 0x3c, !PT ;  /* 0x0000002021207212 */ /* 0x003fde00078e3cff */
[----:B01----:R-:W-:-:S15]  /*05d0*/  LOP3.LUT R33, R33, R32, RZ, 0x3c, !PT ;  /* 0x0000002021217212 */ /* 0x003fde00078e3cff */
[----:B01----:R1:W0:-:S15]  /*05e0*/  DADD R32, -RZ, -R32 ;  /* 0x00000000ff207229 */ /* 0x00321e0000000920 */
[----:B01----:R-:W-:-:S15]  /*05f0*/  MOV R32, R32 ;  /* 0x0000002000207202 */ /* 0x003fde0000000f00 */
[----:B01----:R-:W-:-:S15]  /*0600*/  MOV R33, R33 ;  /* 0x0000002100217202 */ /* 0x003fde0000000f00 */
[----:B01----:R-:W-:-:S15]  /*0610*/  MOV R34, 0x0 ;  /* 0x0000000000227802 */ /* 0x003fde0000000f00 */
[----:B01----:R-:W-:-:S15]  /*0620*/  MOV R35, 0x40000000 ;  /* 0x4000000000237802 */ /* 0x003fde0000000f00 */
[----:B01----:R1:W0:-:S15]  /*0630*/  DFMA R12, R12, R34, R32 ;  /* 0x000000220c0c722b */ /* 0x00321e0000000020 */
[----:B01----:R-:W-:-:S15]  /*0640*/  MOV R32, R13 ;  /* 0x0000000d00207202 */ /* 0x003fde0000000f00 */
[----:B01----:R-:W-:-:S15]  /*0650*/  LOP3.LUT R32, R32, 0x7ff00000, RZ, 0xc0, !PT ;  /* 0x7ff0000020207812 */ /* 0x003fde00078ec0ff */
[----:B01----:R-:W-:-:S15]  /*0660*/  MOV R12, R12 ;  /* 0x0000000c000c7202 */ /* 0x003fde0000000f00 */
[----:B01----:R-:W-:-:S15]  /*0670*/  MOV R13, R13 ;  /* 0x0000000d000d7202 */ /* 0x003fde0000000f00 */
[----:B01----:R-:W-:-:S15]  /*0680*/  MOV R42, R32 ;  /* 0x00000020002a7202 */ /* 0x003fde0000000f00 */
.L_x_20:
[----:B01----:R-:W-:-:S15]  /*0690*/  BSYNC B0 ;  /* 0x0000000000007941 */ /* 0x003fde0003800000 */
.L_x_19:
[----:B01----:R-:W-:-:S15]  /*06a0*/  MOV R32, R40 ;  /* 0x0000002800207202 */ /* 0x003fde0000000f00 */
[----:B01----:R-:W-:-:S15]  /*06b0*/  MOV R33, 0x1 ;  /* 0x0000000100217802 */ /* 0x003fde0000000f00 */
[----:B01----:R-:W-:-:S15]  /*06c0*/  LOP3.LUT R33, R33, R32, RZ, 0x3c, !PT ;  /* 0x0000002021217212 */ /* 0x003fde00078e3cff */
[----:B01----:R-:W-:-:S15]  /*06d0*/  LOP3.LUT R32, R33, R32, RZ, 0x3c, !PT ;  /* 0x0000002021207212 */ /* 0x003fde00078e3cff */
[----:B01----:R-:W-:-:S15]  /*06e0*/  LOP3.LUT R33, R33, R32, RZ, 0x3c, !PT ;  /* 0x0000002021217212 */ /* 0x003fde00078e3cff */
        /* <DEDUP_REMOVED lines=10> */
[----:B01----:R-:W-:-:S15]  /*0790*/  IADD3 R34, R42, -0x1, RZ ;  /* 0xffffffff2a227810 */ /* 0x003fde0007ffe0ff */
[----:B01----:R-:W-:-:S15]  /*07a0*/  ISETP.GT.U32.AND P0, PT, R34, 0x7feffffe, PT ;  /* 0x7feffffe2200780c */ /* 0x003fde0003f04070 */
[----:B01----:R-:W-:-:S15]  /*07b0*/  IADD3 R34, R8, -0x1, RZ ;  /* 0xffffffff08227810 */ /* 0x003fde0007ffe0ff */
[----:B01----:R-:W-:-:S15]  /*07c0*/  ISETP.GT.U32.AND P1, PT, R34, 0x7feffffe, PT ;  /* 0x7feffffe2200780c */ /* 0x003fde0003f24070 */
[----:B01----:R-:W-:-:S15]  /*07d0*/  PLOP3.LUT P0, PT, P1, P0, PT, 0xa8, 0x0 ;  /* 0x000000000000781c */ /* 0x003fde0000f01570 */
[----:B01----:R-:W-:-:S15]  /*07e0*/  MOV R32, R32 ;  /* 0x0000002000207202 */ /* 0x003fde0000000f00 */
[----:B01----:R-:W-:-:S15]  /*07f0*/  MOV R33, R33 ;  /* 0x0000002100217202 */ /* 0x003fde0000000f00 */
[----:B01----:R-:W0:-:S15]  /*0800*/  BMOV.32.CLEAR RZ, B0 ;  /* 0x0000000000ff7355 */ /* 0x003e1e0000100000 */
[----:B01----:R-:W-:-:S15]  /*0810*/  BSSY B0, `(.L_x_21) ;  /* 0x0000082000007945 */ /* 0x003fde0003800000 */
[----:B01----:R-:W-:-:S15]  /*0820*/  @P0 BRA `(.L_x_22) ;  /* 0x0000001000000947 */ /* 0x003fde0003800000 */
[----:B01----:R-:W-:-:S15]  /*0830*/  BRA `(.L_x_23) ;  /* 0x000001a000007947 */ /* 0x003fde0003800000 */
.L_x_22:
[----:B01----:R1:W0:-:S15]  /*0840*/  DSETP.NAN.AND P0, PT, R4, R4, PT ;  /* 0x000000040400722a */ /* 0x00321e0003f08000 */
[----:B01----:R-:W-:-:S15]  /*0850*/  @P0 BRA `(.L_x_24) ;  /* 0x000006b000000947 */ /* 0x003fde0003800000 */
[----:B01----:R1:W0:-:S15]  /*0860*/  DSETP.NAN.AND P0, PT, R6, R6, PT ;  /* 0x000000060600722a */ /* 0x00321e0003f08000 */
[----:B01----:R-:W-:-:S15]  /*0870*/  @P0 BRA `(.L_x_25) ;  /* 0x000006f000000947 */ /* 0x003fde0003800000 */
[----:B01----:R-:W-:-:S15]  /*0880*/  ISETP.EQ.AND P0, PT, R42, R8, PT ;  /* 0x000000082a00720c */ /* 0x003fde0003f02270 */
[----:B01----:R-:W-:-:S15]  /*0890*/  MOV R4, 0x0 ;  /* 0x0000000000047802 */ /* 0x003fde0000000f00 */
[----:B01----:R-:W-:-:S15]  /*08a0*/  MOV R5, 0xfff80000 ;  /* 0xfff8000000057802 */ /* 0x003fde0000000f00 */
[----:B01----:R-:W-:-:S15]  /*08b0*/  MOV R4, R4 ;  /* 0x0000000400047202 */ /* 0x003fde0000000f00 */
[----:B01----:R-:W-:-:S15]  /*08c0*/  MOV R5, R5 ;  /* 0x0000000500057202 */ /* 0x003fde0000000f00 */
[----:B01----:R-:W-:-:S15]  /*08d0*/  @P0 BRA `(.L_x_26) ;  /* 0x0000075000000947 */ /* 0x003fde0003800000 */
[----:B01----:R-:W-:-:S15]  /*08e0*/  LOP3.LUT R0, R9, R0, RZ, 0x3c, !PT ;  /* 0x0000000009007212 */ /* 0x003fde00078e3cff */
[----:B01----:R-:W-:-:S15]  /*08f0*/  LOP3.LUT R0, R0, 0x80000000, RZ, 0xc0, !PT ;  /* 0x8000000000007812 */ /* 0x003fde00078ec0ff */
[----:B01----:R-:W-:-:S15]  /*0900*/  ISETP.EQ.AND P0, PT, R8, RZ, PT ;  /* 0x000000ff0800720c */ /* 0x003fde0003f02270 */
[----:B01----:R-:W-:-:S15]  /*0910*/  ISETP.EQ.AND P1, PT, R42, 0x7ff00000, PT ;  /* 0x7ff000002a00780c */ /* 0x003fde0003f22270 */
[----:B01----:R-:W-:-:S15]  /*0920*/  PLOP3.LUT P0, PT, P0, P1, PT, 0xa8, 0x0 ;  /* 0x000000000000781c */ /* 0x003fde0000703570 */
[----:B01----:R-:W-:-:S15]  /*0930*/  MOV R0, R0 ;  /* 0x0000000000007202 */ /* 0x003fde0000000f00 */
[----:B01----:R-:W-:-:S15]  /*0940*/  @P0 BRA `(.L_x_27) ;  /* 0x0000001000000947 */ /* 0x003fde0003800000 */
[----:B01----:R-:W-:-:S15]  /*0950*/  BRA `(.L_x_28) ;  /* 0x0000067000007947 */ /* 0x003fde0003800000 */
.L_x_27:
[----:B01----:R-:W-:-:S15]  /*0960*/  LOP3.LUT R4, R0, 0x7ff00000, RZ, 0xfc, !PT ;  /* 0x7ff0000000047812 */ /* 0x003fde00078efcff */
[----:B01----:R-:W-:-:S15]  /*0970*/  MOV R5, RZ ;  /* 0x000000ff00057202 */ /* 0x003fde0000000f00 */
[----:B01----:R-:W-:-:S15]  /*0980*/  LOP3.LUT R5, R5, R4, RZ, 0x3c, !PT ;  /* 0x0000000405057212 */ /* 0x003fde00078e3cff */
[----:B01----:R-:W-:-:S15]  /*0990*/  LOP3.LUT R4, R5, R4, RZ, 0x3c, !PT ;  /* 0x0000000405047212 */ /* 0x003fde00078e3cff */
[----:B01----:R-:W-:-:S15]  /*09a0*/  LOP3.LUT R5, R5, R4, RZ, 0x3c, !PT ;  /* 0x0000000405057212 */ /* 0x003fde00078e3cff */
[----:B01----:R-:W-:-:S15]  /*09b0*/  MOV R4, R4 ;  /* 0x0000000400047202 */ /* 0x003fde0000000f00 */
[----:B01----:R-:W-:-:S15]  /*09c0*/  MOV R5, R5 ;  /* 0x0000000500057202 */ /* 0x003fde0000000f00 */
[----:B01----:R-:W-:-:S15]  /*09d0*/  BRA `(.L_x_26) ;  /* 0x0000065000007947 */ /* 0x003fde0003800000 */
.L_x_23:
[----:B01----:R-:W-:-:S15]  /*09e0*/  LOP3.LUT R4, R0, 0x7ff00000, RZ, 0xc0, !PT ;  /* 0x7ff0000000047812 */ /* 0x003fde00078ec0ff */
[----:B01----:R-:W-:-:S15]  /*09f0*/  IADD3 R3, R14, -R4, RZ ;  /* 0x800000040e037210 */ /* 0x003fde0007ffe0ff */
[----:B01----:R-:W-:-:S15]  /*0a00*/  IMNMX R3, R3, -0x46a00000, !PT ;  /* 0xb960000003037817 */ /* 0x003fde0007800200 */
[----:B01----:R-:W-:-:S15]  /*0a10*/  IMNMX R3, R3, 0x46a00000, PT ;  /* 0x46a0000003037817 */ /* 0x003fde0003800200 */
[----:B01----:R-:W-:-:S15]  /*0a20*/  ISETP.LT.U32.AND P0, PT, R14, R4, PT ;  /* 0x000000040e00720c */ /* 0x003fde0003f01070 */
[----:B01----:R-:W-:-:S15]  /*0a30*/  MOV R4, 0x1ca00000 ;  /* 0x1ca0000000047802 */ /* 0x003fde0000000f00 */
[----:B01----:R-:W-:-:S15]  /*0a40*/  SEL R4, R4, 0x63400000, P0 ;  /* 0x6340000004047807 */ /* 0x003fde0000000000 */
[----:B01----:R-:W-:-:S15]  /*0a50*/  IADD3 R3, R3, -R4, RZ ;  /* 0x8000000403037210 */ /* 0x003fde0007ffe0ff */
[----:B01----:R-:W-:-:S15]  /*0a60*/  IADD3 R4, R3, 0x7fe00000, RZ ;  /* 0x7fe0000003047810 */ /* 0x003fde0007ffe0ff */
[----:B01----:R-:W-:-:S15]  /*0a70*/  MOV R8, RZ ;  /* 0x000000ff00087202 */ /* 0x003fde0000000f00 */
[----:B01----:R-:W-:-:S15]  /*0a80*/  MOV R5, R4 ;  /* 0x0000000400057202 */ /* 0x003fde0000000f00 */
[----:B01----:R-:W-:-:S15]  /*0a90*/  MOV R4, R8 ;  /* 0x0000000800047202 */ /* 0x003fde0000000f00 */
[----:B01----:R1:W0:-:S15]  /*0aa0*/  DMUL R6, R32, R4 ;  /* 0x0000000420067228 */ /* 0x00321e0000000000 */
[----:B01----:R-:W-:-:S15]  /*0ab0*/  MOV R9, R7 ;  /* 0x0000000700097202 */ /* 0x003fde0000000f00 */
[----:B01----:R-:W-:-:S15]  /*0ac0*/  MOV R9, R9 ;  /* 0x0000000900097202 */ /* 0x003fde0000000f00 */
[----:B01----:R-:W-:-:S15]  /*0ad0*/  FADD R9, -RZ, |R9| ;  /* 0x40000009ff097221 */ /* 0x003fde0000000100 */
[----:B01----:R-:W-:-:S15]  /*0ae0*/  MOV R9, R9 ;  /* 0x0000000900097202 */ /* 0x003fde0000000f00 */
[----:B01----:R-:W-:-:S15]  /*0af0*/  FSETP.GTU.AND P0, PT, R9, 1.469367938527859385e-39, PT ;  /* 0x001000000900780b */ /* 0x003fde0003f0c000 */
        /* <DEDUP_REMOVED lines=8> */
[----:B01----:R-:W-:-:S15]  /*0b80*/  @P0 BRA `(.L_x_26) ;  /* 0x000004a000000947 */ /* 0x003fde0003800000 */
[----:B01----:R1:W0:-:S15]  /*0b90*/  DFMA R10, R10, R32, R12 ;  /* 0x000000200a0a722b */ /* 0x00321e000000000c */
[----:B01----:R-:W-:-:S15]  /*0ba0*/  MOV R6, R10 ;  /* 0x0000000a00067202 */ /* 0x003fde0000000f00 */
[----:B01----:R-:W-:-:S15]  /*0bb0*/  MOV R6, R11 ;  /* 0x0000000b00067202 */ /* 0x003fde0000000f00 */
[----:B01----:R-:W-:-:S15]  /*0bc0*/  MOV R6, R6 ;  /* 0x0000000600067202 */ /* 0x003fde0000000f00 */
[----:B01----:R-:W-:-:S15]  /*0bd0*/  MOV R9, R6 ;  /* 0x0000000600097202 */ /* 0x003fde0000000f00 */
[----:B01----:R-:W-:-:S15]  /*0be0*/  LOP3.LUT R0, R9, R0, RZ, 0x3c, !PT ;  /* 0x0000000009007212 */ /* 0x003fde00078e3cff */
[----:B01----:R-:W-:-:S15]  /*0bf0*/  LOP3.LUT R0, R0, 0x80000000, RZ, 0xc0, !PT ;  /* 0x8000000000007812 */ /* 0x003fde00078ec0ff */
[----:B01----:R-:W-:-:S15]  /*0c00*/  MOV R6, R14 ;  /* 0x0000000e00067202 */ /* 0x003fde0000000f00 */
[----:B01----:R-:W-:-:S15]  /*0c10*/  LOP3.LUT R6, R0, R6, RZ, 0xfc, !PT ;  /* 0x0000000600067212 */ /* 0x003fde00078efcff */
[----:B01----:R-:W-:-:S15]  /*0c20*/  MOV R7, R6 ;  /* 0x0000000600077202 */ /* 0x003fde0000000f00 */
[----:B01----:R-:W-:-:S15]  /*0c30*/  MOV R6, R8 ;  /* 0x0000000800067202 */ /* 0x003fde0000000f00 */
[----:B01----:R1:W0:-:S15]  /*0c40*/  DMUL.RP R6, R32, R6 ;  /* 0x0000000620067228 */ /* 0x00321e0000008000 */
[----:B01----:R-:W-:-:S15]  /*0c50*/  MOV R8, R6 ;  /* 0x0000000600087202 */ /* 0x003fde0000000f00 */
[----:B01----:R-:W-:-:S15]  /*0c60*/  MOV R6, R7 ;  /* 0x0000000700067202 */ /* 0x003fde0000000f00 */
[----:B01----:R-:W-:-:S15]  /*0c70*/  MOV R6, R6 ;  /* 0x0000000600067202 */ /* 0x003fde0000000f00 */
[----:B01----:R-:W-:-:S15]  /*0c80*/  LOP3.LUT R6, R6, R0, RZ, 0x3c, !PT ;  /* 0x0000000006067212 */ /* 0x003fde00078e3cff */
[----:B01----:R-:W-:-:S15]  /*0c90*/  MOV R0, R8 ;  /* 0x0000000800007202 */ /* 0x003fde0000000f00 */
[----:B01----:R-:W-:-:S15]  /*0ca0*/  MOV R7, R6 ;  /* 0x0000000600077202 */ /* 0x003fde0000000f00 */
[----:B01----:R-:W-:-:S15]  /*0cb0*/  MOV R6, R0 ;  /* 0x0000000000067202 */ /* 0x003fde0000000f00 */
[----:B01----:R-:W-:-:S15]  /*0cc0*/  MOV R9, R9 ;  /* 0x0000000900097202 */ /* 0x003fde0000000f00 */
[----:B01----:R-:W-:-:S15]  /*0cd0*/  FSETP.EQ.AND P0, PT, R9, RZ, PT ;  /* 0x000000ff0900720b */ /* 0x003fde0003f02000 */
[----:B01----:R-:W-:-:S15]  /*0ce0*/  MOV R10, R6 ;  /* 0x00000006000a7202 */ /* 0x003fde0000000f00 */
[----:B01----:R-:W-:-:S15]  /*0cf0*/  MOV R11, R7 ;  /* 0x00000007000b7202 */ /* 0x003fde0000000f00 */
[----:B01----:R-:W-:-:S15]  /*0d00*/  MOV R10, R10 ;  /* 0x0000000a000a7202 */ /* 0x003fde0000000f00 */
[----:B01----:R-:W-:-:S15]  /*0d10*/  MOV R11, R11 ;  /* 0x0000000b000b7202 */ /* 0x003fde0000000f00 */
[----:B01----:R-:W-:-:S15]  /*0d20*/  @P0 BRA `(.L_x_26) ;  /* 0x0000030000000947 */ /* 0x003fde0003800000 */
[----:B01----:R-:W-:-:S15]  /*0d30*/  IADD3 R3, RZ, -R3, RZ ;  /* 0x80000003ff037210 */ /* 0x003fde0007ffe0ff */
[----:B01----:R-:W-:-:S15]  /*0d40*/  MOV R6, R3 ;  /* 0x0000000300067202 */ /* 0x003fde0000000f00 */
[----:B01----:R-:W-:-:S15]  /*0d50*/  MOV R6, R6 ;  /* 0x0000000600067202 */ /* 0x003fde0000000f00 */
[----:B01----:R-:W-:-:S15]  /*0d60*/  MOV R7, RZ ;  /* 0x000000ff00077202 */ /* 0x003fde0000000f00 */
[----:B01----:R-:W-:-:S15]  /*0d70*/  LOP3.LUT R7, R7, R6, RZ, 0x3c, !PT ;  /* 0x0000000607077212 */ /* 0x003fde00078e3cff */
[----:B01----:R-:W-:-:S15]  /*0d80*/  LOP3.LUT R6, R7, R6, RZ, 0x3c, !PT ;  /* 0x0000000607067212 */ /* 0x003fde00078e3cff */
[----:B01----:R-:W-:-:S15]  /*0d90*/  LOP3.LUT R7, R7, R6, RZ, 0x3c, !PT ;  /* 0x0000000607077212 */ /* 0x003fde00078e3cff */
[----:B01----:R1:W0:-:S15]  /*0da0*/  DADD R8, -RZ, -R6 ;  /* 0x00000000ff087229 */ /* 0x00321e0000000906 */
[----:B01----:R-:W-:-:S15]  /*0db0*/  MOV R8, R8 ;  /* 0x0000000800087202 */ /* 0x003fde0000000f00 */
[----:B01----:R-:W-:-:S15]  /*0dc0*/  MOV R9, R9 ;  /* 0x0000000900097202 */ /* 0x003fde0000000f00 */
[----:B01----:R1:W0:-:S15]  /*0dd0*/  DFMA R8, R8, R4, R32 ;  /* 0x000000040808722b */ /* 0x00321e0000000020 */
[----:B01----:R-:W-:-:S15]  /*0de0*/  MOV R0, R8 ;  /* 0x0000000800007202 */ /* 0x003fde0000000f00 */
[----:B01----:R-:W-:-:S15]  /*0df0*/  MOV R0, R9 ;  /* 0x0000000900007202 */ /* 0x003fde0000000f00 */
[----:B01----:R-:W-:-:S15]  /*0e00*/  MOV R0, R0 ;  /* 0x0000000000007202 */ /* 0x003fde0000000f00 */
[----:B01----:R-:W-:-:S15]  /*0e10*/  MOV R0, R0 ;  /* 0x0000000000007202 */ /* 0x003fde0000000f00 */
[----:B01----:R-:W-:-:S15]  /*0e20*/  FADD R0, -RZ, |R0| ;  /* 0x40000000ff007221 */ /* 0x003fde0000000100 */
[----:B01----:R-:W-:-:S15]  /*0e30*/  MOV R0, R0 ;  /* 0x0000000000007202 */ /* 0x003fde0000000f00 */
[----:B01----:R-:W-:-:S15]  /*0e40*/  MOV R6, R7 ;  /* 0x0000000700067202 */ /* 0x003fde0000000f00 */
[----:B01----:R-:W-:-:S15]  /*0e50*/  IADD3 R6, R6, -0x43300000, RZ ;  /* 0xbcd0000006067810 */ /* 0x003fde0007ffe0ff */
[----:B01----:R-:W-:-:S15]  /*0e60*/  MOV R6, R6 ;  /* 0x0000000600067202 */ /* 0x003fde0000000f00 */
[----:B01----:R-:W-:-:S15]  /*0e70*/  FSETP.EQ.AND P0, PT, R0, R6, PT ;  /* 0x000000060000720b */ /* 0x003fde0003f02000 */
[----:B01----:R-:W-:-:S15]  /*0e80*/  MOV R0, R4 ;  /* 0x0000000400007202 */ /* 0x003fde0000000f00 */
[----:B01----:R-:W-:-:S15]  /*0e90*/  MOV R5, R5 ;  /* 0x0000000500057202 */ /* 0x003fde0000000f00 */
[----:B01----:R-:W-:-:S15]  /*0ea0*/  FSEL R4, R10, R0, P0 ;  /* 0x000000000a047208 */ /* 0x003fde0000000000 */
[----:B01----:R-:W-:-:S15]  /*0eb0*/  FSEL R5, R11, R5, P0 ;  /* 0x000000050b057208 */ /* 0x003fde0000000000 */
[----:B01----:R-:W-:-:S15]  /*0ec0*/  MOV R4, R4 ;  /* 0x0000000400047202 */ /* 0x003fde0000000f00 */
[----:B01----:R-:W-:-:S15]  /*0ed0*/  MOV R5, R5 ;  /* 0x0000000500057202 */ /* 0x003fde0000000f00 */
[----:B01----:R-:W-:-:S15]  /*0ee0*/  MOV R4, R4 ;  /* 0x0000000400047202 */ /* 0x003fde0000000f00 */
[----:B01----:R-:W-:-:S15]  /*0ef0*/  MOV R5, R5 ;  /* 0x0000000500057202 */ /* 0x003fde0000000f00 */
[----:B01----:R-:W-:-:S15]  /*0f00*/  BRA `(.L_x_26) ;  /* 0x0000012000007947 */ /* 0x003fde0003800000 */
.L_x_24:
[----:B01----:R-:W-:-:S15]  /*0f10*/  LOP3.LUT R4, R9, 0x80000, RZ, 0xfc, !PT ;  /* 0x0008000009047812 */ /* 0x003fde00078efcff */
[----:B01----:R-:W-:-:S15]  /*0f20*/  MOV R5, R4 ;  /* 0x0000000400057202 */ /* 0x003fde0000000f00 */
[----:B01----:R-:W-:-:S15]  /*0f30*/  MOV R4, R15 ;  /* 0x0000000f00047202 */ /* 0x003fde0000000f00 */
[----:B01----:R-:W-:-:S15]  /*0f40*/  MOV R4, R4 ;  /* 0x0000000400047202 */ /* 0x003fde0000000f00 */
[----:B01----:R-:W-:-:S15]  /*0f50*/  MOV R5, R5 ;  /* 0x0000000500057202 */ /* 0x003fde0000000f00 */
[----:B01----:R-:W-:-:S15]  /*0f60*/  BRA `(.L_x_26) ;  /* 0x000000c000007947 */ /* 0x003fde0003800000 */
.L_x_25:
[----:B01----:R-:W-:-:S15]  /*0f70*/  LOP3.LUT R4, R0, 0x80000, RZ, 0xfc, !PT ;  /* 0x0008000000047812 */ /* 0x003fde00078efcff */
[----:B01----:R-:W-:-:S15]  /*0f80*/  MOV R5, R4 ;  /* 0x0000000400057202 */ /* 0x003fde0000000f00 */
[----:B01----:R-:W-:-:S15]  /*0f90*/  MOV R4, R3 ;  /* 0x0000000300047202 */ /* 0x003fde0000000f00 */
[----:B01----:R-:W-:-:S15]  /*0fa0*/  MOV R4, R4 ;  /* 0x0000000400047202 */ /* 0x003fde0000000f00 */
[----:B01----:R-:W-:-:S15]  /*0fb0*/  MOV R5, R5 ;  /* 0x0000000500057202 */ /* 0x003fde0000000f00 */
[----:B01----:R-:W-:-:S15]  /*0fc0*/  BRA `(.L_x_26) ;  /* 0x0000006000007947 */ /* 0x003fde0003800000 */
.L_x_28:
[----:B01----:R-:W-:-:S15]  /*0fd0*/  MOV R4, RZ ;  /* 0x000000ff00047202 */ /* 0x003fde0000000f00 */
[----:B01----:R-:W-:-:S15]  /*0fe0*/  MOV R4, R4 ;  /* 0x0000000400047202 */ /* 0x003fde0000000f00 */
[----:B01----:R-:W-:-:S15]  /*0ff0*/  MOV R5, R0 ;  /* 0x0000000000057202 */ /* 0x003fde0000000f00 */
[----:B01----:R-:W-:-:S15]  /*1000*/  MOV R4, R4 ;  /* 0x0000000400047202 */ /* 0x003fde0000000f00 */
[----:B01----:R-:W-:-:S15]  /*1010*/  MOV R5, R5 ;  /* 0x0000000500057202 */ /* 0x003fde0000000f00 */
[----:B01----:R-:W-:-:S15]  /*1020*/  BRA `(.L_x_26) ;  /* 0x0000000000007947 */ /* 0x003fde0003800000 */
.L_x_26:
[----:B01----:R-:W-:-:S15]  /*1030*/  BSYNC B0 ;  /* 0x0000000000007941 */ /* 0x003fde0003800000 */
.L_x_21:
[----:B01----:R-:W-:-:S15]  /*1040*/  MOV R4, R4 ;  /* 0x0000000400047202 */ /* 0x003fde0000000f00 */
[----:B01----:R-:W-:-:S15]  /*1050*/  MOV R5, R5 ;  /* 0x0000000500057202 */ /* 0x003fde0000000f00 */
[----:B01----:R-:W-:-:S15]  /*1060*/  MOV R0, R4 ;  /* 0x0000000400007202 */ /* 0x003fde0000000f00 */
[----:B01----:R-:W-:-:S15]  /*1070*/  MOV R5, R5 ;  /* 0x0000000500057202 */ /* 0x003fde0000000f00 */
[----:B01----:R-:W-:-:S15]  /*1080*/  MOV R4, R0 ;  /* 0x0000000000047202 */ /* 0x003fde0000000f00 */
[----:B01----:R-:W-:-:S15]  /*1090*/  MOV R5, R5 ;  /* 0x0000000500057202 */ /* 0x003fde0000000f00 */
[----:B01----:R-:W-:-:S15]  /*10a0*/  RET.ABS.NODEC R20 0x0 ;  /* 0x0000000014007950 */ /* 0x003fde0003e00000 */
.L_x_29:
[----:B------:R-:W-:-:S00]  /*10b0*/  BRA `(.L_x_29) ;  /* 0xfffffff000007947 */ /* 0x000fc0000383ffff */
[----:B------:R-:W-:-:S00]  /*10c0*/  NOP ;  /* 0x0000000000007918 */ /* 0x000fc00000000000 */
[----:B------:R-:W-:-:S00]  /*10d0*/  NOP ;  /* 0x0000000000007918 */ /* 0x000fc00000000000 */
[----:B------:R-:W-:-:S00]  /*10e0*/  NOP ;  /* 0x0000000000007918 */ /* 0x000fc00000000000 */
[----:B------:R-:W-:-:S00]  /*10f0*/  NOP ;  /* 0x0000000000007918 */ /* 0x000fc00000000000 */
.L_x_33:
